//
// Generated by NVIDIA NVVM Compiler
//
// Compiler Build ID: CL-36424714
// Cuda compilation tools, release 13.0, V13.0.88
// Based on NVVM 20.0.0
//

.version 9.0
.target sm_100
.address_size 64

	// .globl	_Z17d_single_integralPdS_S_S_S_
.const .align 4 .u32 d_number_of_integrals_1d;
.const .align 4 .u32 d_number_of_integrals_2d;
.const .align 4 .u32 d_datapoints;
.const .align 4 .u32 d_block_mult;
.extern .shared .align 16 .b8 d_result_temp[];

.visible .entry _Z17d_single_integralPdS_S_S_S_(
	.param .u64 .ptr .align 1 _Z17d_single_integralPdS_S_S_S__param_0,
	.param .u64 .ptr .align 1 _Z17d_single_integralPdS_S_S_S__param_1,
	.param .u64 .ptr .align 1 _Z17d_single_integralPdS_S_S_S__param_2,
	.param .u64 .ptr .align 1 _Z17d_single_integralPdS_S_S_S__param_3,
	.param .u64 .ptr .align 1 _Z17d_single_integralPdS_S_S_S__param_4
)
{
	.reg .pred 	%p<8>;
	.reg .b32 	%r<34>;
	.reg .b32 	%f<3>;
	.reg .b64 	%rd<19>;
	.reg .b64 	%fd<43>;

	ld.param.u64 	%rd3, [_Z17d_single_integralPdS_S_S_S__param_0];
	ld.param.u64 	%rd4, [_Z17d_single_integralPdS_S_S_S__param_1];
	ld.param.u64 	%rd1, [_Z17d_single_integralPdS_S_S_S__param_2];
	ld.param.u64 	%rd2, [_Z17d_single_integralPdS_S_S_S__param_3];
	ld.param.u64 	%rd5, [_Z17d_single_integralPdS_S_S_S__param_4];
	cvta.to.global.u64 	%rd6, %rd3;
	cvta.to.global.u64 	%rd7, %rd5;
	cvta.to.global.u64 	%rd8, %rd4;
	mov.u32 	%r1, %tid.x;
	ld.const.u32 	%r2, [d_datapoints];
	div.u32 	%r12, %r1, %r2;
	mul.lo.s32 	%r13, %r12, %r2;
	sub.s32 	%r3, %r1, %r13;
	mov.u32 	%r14, %ctaid.x;
	ld.const.u32 	%r15, [d_block_mult];
	mad.lo.s32 	%r4, %r15, %r14, %r12;
	ld.global.f64 	%fd8, [%rd8+8];
	ld.global.f64 	%fd9, [%rd8];
	sub.f64 	%fd1, %fd8, %fd9;
	mul.wide.u32 	%rd9, %r3, 8;
	add.s64 	%rd10, %rd7, %rd9;
	ld.global.f64 	%fd10, [%rd10];
	fma.rn.f64 	%fd11, %fd10, %fd1, %fd9;
	shl.b32 	%r16, %r4, 1;
	mul.wide.s32 	%rd11, %r16, 8;
	add.s64 	%rd12, %rd6, %rd11;
	ld.global.f64 	%fd12, [%rd12];
	mul.f64 	%fd13, %fd12, %fd11;
	mul.f64 	%fd2, %fd11, %fd13;
	ld.global.f64 	%fd14, [%rd12+8];
	mul.f64 	%fd3, %fd14, %fd11;
	fma.rn.f64 	%fd15, %fd3, 0d3FF71547652B82FE, 0d4338000000000000;
	{
	.reg .b32 %temp; 
	mov.b64 	{%r5, %temp}, %fd15;
	}
	mov.f64 	%fd16, 0dC338000000000000;
	add.rn.f64 	%fd17, %fd15, %fd16;
	fma.rn.f64 	%fd18, %fd17, 0dBFE62E42FEFA39EF, %fd3;
	fma.rn.f64 	%fd19, %fd17, 0dBC7ABC9E3B39803F, %fd18;
	fma.rn.f64 	%fd20, %fd19, 0d3E5ADE1569CE2BDF, 0d3E928AF3FCA213EA;
	fma.rn.f64 	%fd21, %fd20, %fd19, 0d3EC71DEE62401315;
	fma.rn.f64 	%fd22, %fd21, %fd19, 0d3EFA01997C89EB71;
	fma.rn.f64 	%fd23, %fd22, %fd19, 0d3F2A01A014761F65;
	fma.rn.f64 	%fd24, %fd23, %fd19, 0d3F56C16C1852B7AF;
	fma.rn.f64 	%fd25, %fd24, %fd19, 0d3F81111111122322;
	fma.rn.f64 	%fd26, %fd25, %fd19, 0d3FA55555555502A1;
	fma.rn.f64 	%fd27, %fd26, %fd19, 0d3FC5555555555511;
	fma.rn.f64 	%fd28, %fd27, %fd19, 0d3FE000000000000B;
	fma.rn.f64 	%fd29, %fd28, %fd19, 0d3FF0000000000000;
	fma.rn.f64 	%fd30, %fd29, %fd19, 0d3FF0000000000000;
	{
	.reg .b32 %temp; 
	mov.b64 	{%r6, %temp}, %fd30;
	}
	{
	.reg .b32 %temp; 
	mov.b64 	{%temp, %r7}, %fd30;
	}
	shl.b32 	%r17, %r5, 20;
	add.s32 	%r18, %r17, %r7;
	mov.b64 	%fd42, {%r6, %r18};
	{
	.reg .b32 %temp; 
	mov.b64 	{%temp, %r19}, %fd3;
	}
	mov.b32 	%f2, %r19;
	abs.f32 	%f1, %f2;
	setp.lt.f32 	%p1, %f1, 0f4086232B;
	@%p1 bra 	$L__BB0_3;
	setp.lt.f64 	%p2, %fd3, 0d0000000000000000;
	add.f64 	%fd31, %fd3, 0d7FF0000000000000;
	selp.f64 	%fd42, 0d0000000000000000, %fd31, %p2;
	setp.geu.f32 	%p3, %f1, 0f40874800;
	@%p3 bra 	$L__BB0_3;
	shr.u32 	%r20, %r5, 31;
	add.s32 	%r21, %r5, %r20;
	shr.s32 	%r22, %r21, 1;
	shl.b32 	%r23, %r22, 20;
	add.s32 	%r24, %r7, %r23;
	mov.b64 	%fd32, {%r6, %r24};
	sub.s32 	%r25, %r5, %r22;
	shl.b32 	%r26, %r25, 20;
	add.s32 	%r27, %r26, 1072693248;
	mov.b32 	%r28, 0;
	mov.b64 	%fd33, {%r28, %r27};
	mul.f64 	%fd42, %fd33, %fd32;
$L__BB0_3:
	add.f64 	%fd34, %fd2, %fd42;
	cvta.to.global.u64 	%rd13, %rd2;
	add.s64 	%rd15, %rd13, %rd9;
	ld.global.f64 	%fd35, [%rd15];
	mul.f64 	%fd36, %fd34, %fd35;
	mul.f64 	%fd37, %fd1, %fd36;
	shl.b32 	%r29, %r1, 3;
	mov.u32 	%r30, d_result_temp;
	add.s32 	%r8, %r30, %r29;
	st.shared.f64 	[%r8], %fd37;
	shr.s32 	%r33, %r2, 1;
	setp.lt.s32 	%p4, %r33, 1;
	@%p4 bra 	$L__BB0_7;
$L__BB0_4:
	bar.sync 	0;
	setp.ge.u32 	%p5, %r3, %r33;
	@%p5 bra 	$L__BB0_6;
	shl.b32 	%r31, %r33, 3;
	add.s32 	%r32, %r8, %r31;
	ld.shared.f64 	%fd38, [%r32];
	ld.shared.f64 	%fd39, [%r8];
	add.f64 	%fd40, %fd38, %fd39;
	st.shared.f64 	[%r8], %fd40;
$L__BB0_6:
	shr.u32 	%r11, %r33, 1;
	setp.gt.u32 	%p6, %r33, 1;
	mov.u32 	%r33, %r11;
	@%p6 bra 	$L__BB0_4;
$L__BB0_7:
	bar.sync 	0;
	setp.ne.s32 	%p7, %r3, 0;
	@%p7 bra 	$L__BB0_9;
	ld.shared.f64 	%fd41, [%r8];
	cvta.to.global.u64 	%rd16, %rd1;
	mul.wide.s32 	%rd17, %r4, 8;
	add.s64 	%rd18, %rd16, %rd17;
	st.global.f64 	[%rd18], %fd41;
$L__BB0_9:
	ret;

}
	// .globl	_Z17d_double_integralPdS_S_S_S_
.visible .entry _Z17d_double_integralPdS_S_S_S_(
	.param .u64 .ptr .align 1 _Z17d_double_integralPdS_S_S_S__param_0,
	.param .u64 .ptr .align 1 _Z17d_double_integralPdS_S_S_S__param_1,
	.param .u64 .ptr .align 1 _Z17d_double_integralPdS_S_S_S__param_2,
	.param .u64 .ptr .align 1 _Z17d_double_integralPdS_S_S_S__param_3,
	.param .u64 .ptr .align 1 _Z17d_double_integralPdS_S_S_S__param_4
)
{
	.reg .pred 	%p<14>;
	.reg .b32 	%r<37>;
	.reg .b64 	%rd<37>;
	.reg .b64 	%fd<118>;

	ld.param.u64 	%rd9, [_Z17d_double_integralPdS_S_S_S__param_0];
	ld.param.u64 	%rd11, [_Z17d_double_integralPdS_S_S_S__param_1];
	ld.param.u64 	%rd12, [_Z17d_double_integralPdS_S_S_S__param_3];
	ld.param.u64 	%rd13, [_Z17d_double_integralPdS_S_S_S__param_4];
	cvta.to.global.u64 	%rd1, %rd12;
	cvta.to.global.u64 	%rd2, %rd13;
	cvta.to.global.u64 	%rd14, %rd11;
	mov.u32 	%r1, %tid.x;
	ld.const.u32 	%r2, [d_datapoints];
	div.u32 	%r20, %r1, %r2;
	mul.lo.s32 	%r21, %r20, %r2;
	sub.s32 	%r3, %r1, %r21;
	mov.u32 	%r22, %ctaid.x;
	ld.const.u32 	%r23, [d_block_mult];
	mad.lo.s32 	%r4, %r23, %r22, %r20;
	ld.global.f64 	%fd20, [%rd14+8];
	ld.global.f64 	%fd21, [%rd14];
	sub.f64 	%fd1, %fd20, %fd21;
	ld.global.f64 	%fd22, [%rd14+24];
	ld.global.f64 	%fd2, [%rd14+16];
	sub.f64 	%fd3, %fd22, %fd2;
	mul.wide.u32 	%rd15, %r3, 8;
	add.s64 	%rd16, %rd2, %rd15;
	ld.global.f64 	%fd23, [%rd16];
	fma.rn.f64 	%fd4, %fd1, %fd23, %fd21;
	setp.lt.s32 	%p1, %r2, 1;
	mov.f64 	%fd117, 0d0000000000000000;
	@%p1 bra 	$L__BB1_12;
	cvta.to.global.u64 	%rd17, %rd9;
	shl.b32 	%r25, %r4, 1;
	mul.wide.s32 	%rd18, %r25, 8;
	add.s64 	%rd19, %rd17, %rd18;
	ld.global.f64 	%fd5, [%rd19];
	ld.global.f64 	%fd26, [%rd19+8];
	mul.f64 	%fd27, %fd4, %fd26;
	mul.f64 	%fd6, %fd4, %fd27;
	setp.lt.u32 	%p2, %r2, 8;
	mov.f64 	%fd117, 0d0000000000000000;
	mov.b32 	%r34, 0;
	@%p2 bra 	$L__BB1_4;
	and.b32  	%r34, %r2, 2147483640;
	neg.s32 	%r32, %r34;
	add.s64 	%rd36, %rd2, 32;
	add.s64 	%rd35, %rd1, 32;
	mov.f64 	%fd117, 0d0000000000000000;
$L__BB1_3:
	.pragma "nounroll";
	ld.global.f64 	%fd29, [%rd36+-32];
	fma.rn.f64 	%fd30, %fd3, %fd29, %fd2;
	fma.rn.f64 	%fd31, %fd5, %fd30, %fd6;
	ld.global.f64 	%fd32, [%rd35+-32];
	fma.rn.f64 	%fd33, %fd32, %fd31, %fd117;
	ld.global.f64 	%fd34, [%rd36+-24];
	fma.rn.f64 	%fd35, %fd3, %fd34, %fd2;
	fma.rn.f64 	%fd36, %fd5, %fd35, %fd6;
	ld.global.f64 	%fd37, [%rd35+-24];
	fma.rn.f64 	%fd38, %fd37, %fd36, %fd33;
	ld.global.f64 	%fd39, [%rd36+-16];
	fma.rn.f64 	%fd40, %fd3, %fd39, %fd2;
	fma.rn.f64 	%fd41, %fd5, %fd40, %fd6;
	ld.global.f64 	%fd42, [%rd35+-16];
	fma.rn.f64 	%fd43, %fd42, %fd41, %fd38;
	ld.global.f64 	%fd44, [%rd36+-8];
	fma.rn.f64 	%fd45, %fd3, %fd44, %fd2;
	fma.rn.f64 	%fd46, %fd5, %fd45, %fd6;
	ld.global.f64 	%fd47, [%rd35+-8];
	fma.rn.f64 	%fd48, %fd47, %fd46, %fd43;
	ld.global.f64 	%fd49, [%rd36];
	fma.rn.f64 	%fd50, %fd3, %fd49, %fd2;
	fma.rn.f64 	%fd51, %fd5, %fd50, %fd6;
	ld.global.f64 	%fd52, [%rd35];
	fma.rn.f64 	%fd53, %fd52, %fd51, %fd48;
	ld.global.f64 	%fd54, [%rd36+8];
	fma.rn.f64 	%fd55, %fd3, %fd54, %fd2;
	fma.rn.f64 	%fd56, %fd5, %fd55, %fd6;
	ld.global.f64 	%fd57, [%rd35+8];
	fma.rn.f64 	%fd58, %fd57, %fd56, %fd53;
	ld.global.f64 	%fd59, [%rd36+16];
	fma.rn.f64 	%fd60, %fd3, %fd59, %fd2;
	fma.rn.f64 	%fd61, %fd5, %fd60, %fd6;
	ld.global.f64 	%fd62, [%rd35+16];
	fma.rn.f64 	%fd63, %fd62, %fd61, %fd58;
	ld.global.f64 	%fd64, [%rd36+24];
	fma.rn.f64 	%fd65, %fd3, %fd64, %fd2;
	fma.rn.f64 	%fd66, %fd5, %fd65, %fd6;
	ld.global.f64 	%fd67, [%rd35+24];
	fma.rn.f64 	%fd117, %fd67, %fd66, %fd63;
	add.s32 	%r32, %r32, 8;
	add.s64 	%rd36, %rd36, 64;
	add.s64 	%rd35, %rd35, 64;
	setp.ne.s32 	%p3, %r32, 0;
	@%p3 bra 	$L__BB1_3;
$L__BB1_4:
	and.b32  	%r10, %r2, 7;
	setp.eq.s32 	%p4, %r10, 0;
	@%p4 bra 	$L__BB1_12;
	setp.lt.u32 	%p5, %r10, 4;
	@%p5 bra 	$L__BB1_7;
	mul.wide.u32 	%rd20, %r34, 8;
	add.s64 	%rd21, %rd2, %rd20;
	ld.global.f64 	%fd69, [%rd21];
	fma.rn.f64 	%fd70, %fd3, %fd69, %fd2;
	fma.rn.f64 	%fd71, %fd5, %fd70, %fd6;
	add.s64 	%rd22, %rd1, %rd20;
	ld.global.f64 	%fd72, [%rd22];
	fma.rn.f64 	%fd73, %fd72, %fd71, %fd117;
	ld.global.f64 	%fd74, [%rd21+8];
	fma.rn.f64 	%fd75, %fd3, %fd74, %fd2;
	fma.rn.f64 	%fd76, %fd5, %fd75, %fd6;
	ld.global.f64 	%fd77, [%rd22+8];
	fma.rn.f64 	%fd78, %fd77, %fd76, %fd73;
	ld.global.f64 	%fd79, [%rd21+16];
	fma.rn.f64 	%fd80, %fd3, %fd79, %fd2;
	fma.rn.f64 	%fd81, %fd5, %fd80, %fd6;
	ld.global.f64 	%fd82, [%rd22+16];
	fma.rn.f64 	%fd83, %fd82, %fd81, %fd78;
	ld.global.f64 	%fd84, [%rd21+24];
	fma.rn.f64 	%fd85, %fd3, %fd84, %fd2;
	fma.rn.f64 	%fd86, %fd5, %fd85, %fd6;
	ld.global.f64 	%fd87, [%rd22+24];
	fma.rn.f64 	%fd117, %fd87, %fd86, %fd83;
	add.s32 	%r34, %r34, 4;
$L__BB1_7:
	and.b32  	%r13, %r2, 3;
	setp.eq.s32 	%p6, %r13, 0;
	@%p6 bra 	$L__BB1_12;
	setp.eq.s32 	%p7, %r13, 1;
	@%p7 bra 	$L__BB1_10;
	mul.wide.u32 	%rd23, %r34, 8;
	add.s64 	%rd24, %rd2, %rd23;
	ld.global.f64 	%fd89, [%rd24];
	fma.rn.f64 	%fd90, %fd3, %fd89, %fd2;
	fma.rn.f64 	%fd91, %fd5, %fd90, %fd6;
	add.s64 	%rd25, %rd1, %rd23;
	ld.global.f64 	%fd92, [%rd25];
	fma.rn.f64 	%fd93, %fd92, %fd91, %fd117;
	ld.global.f64 	%fd94, [%rd24+8];
	fma.rn.f64 	%fd95, %fd3, %fd94, %fd2;
	fma.rn.f64 	%fd96, %fd5, %fd95, %fd6;
	ld.global.f64 	%fd97, [%rd25+8];
	fma.rn.f64 	%fd117, %fd97, %fd96, %fd93;
	add.s32 	%r34, %r34, 2;
$L__BB1_10:
	and.b32  	%r27, %r2, 1;
	setp.eq.b32 	%p8, %r27, 1;
	not.pred 	%p9, %p8;
	@%p9 bra 	$L__BB1_12;
	mul.wide.u32 	%rd26, %r34, 8;
	add.s64 	%rd27, %rd2, %rd26;
	ld.global.f64 	%fd98, [%rd27];
	fma.rn.f64 	%fd99, %fd3, %fd98, %fd2;
	fma.rn.f64 	%fd100, %fd5, %fd99, %fd6;
	add.s64 	%rd28, %rd1, %rd26;
	ld.global.f64 	%fd101, [%rd28];
	fma.rn.f64 	%fd117, %fd101, %fd100, %fd117;
$L__BB1_12:
	mul.wide.u32 	%rd29, %r3, 8;
	add.s64 	%rd30, %rd1, %rd29;
	ld.global.f64 	%fd102, [%rd30];
	mul.f64 	%fd103, %fd117, %fd102;
	mul.f64 	%fd104, %fd1, %fd103;
	mul.f64 	%fd105, %fd3, %fd104;
	shl.b32 	%r28, %r1, 3;
	mov.u32 	%r29, d_result_temp;
	add.s32 	%r16, %r29, %r28;
	st.shared.f64 	[%r16], %fd105;
	shr.s32 	%r36, %r2, 1;
	setp.lt.s32 	%p10, %r36, 1;
	@%p10 bra 	$L__BB1_16;
$L__BB1_13:
	bar.sync 	0;
	setp.ge.u32 	%p11, %r3, %r36;
	@%p11 bra 	$L__BB1_15;
	shl.b32 	%r30, %r36, 3;
	add.s32 	%r31, %r16, %r30;
	ld.shared.f64 	%fd106, [%r31];
	ld.shared.f64 	%fd107, [%r16];
	add.f64 	%fd108, %fd106, %fd107;
	st.shared.f64 	[%r16], %fd108;
$L__BB1_15:
	shr.u32 	%r19, %r36, 1;
	setp.gt.u32 	%p12, %r36, 1;
	mov.u32 	%r36, %r19;
	@%p12 bra 	$L__BB1_13;
$L__BB1_16:
	bar.sync 	0;
	setp.ne.s32 	%p13, %r3, 0;
	@%p13 bra 	$L__BB1_18;
	ld.param.u64 	%rd34, [_Z17d_double_integralPdS_S_S_S__param_2];
	ld.shared.f64 	%fd109, [%r16];
	cvta.to.global.u64 	%rd31, %rd34;
	mul.wide.s32 	%rd32, %r4, 8;
	add.s64 	%rd33, %rd31, %rd32;
	st.global.f64 	[%rd33], %fd109;
$L__BB1_18:
	ret;

}


// ===== COMPILED SASS (sm_100) =====

	.target	sm_100

	.elftype	@"ET_EXEC"


//--------------------- .note.nv.tkinfo           --------------------------
	.section	.note.nv.tkinfo,"",@"SHT_NOTE"
	.sectionflags	@"SHF_NOTE_NV_TKINFO"
	.tkinfo
        /*0018*/ 	.word	0x00000002
        /*0030*/ 	.string	""
        /*0030*/ 	.string	"ptxas"
        /*0030*/ 	.string	"Cuda compilation tools, release 13.0, V13.0.88"
        /*0030*/ 	.string	"Build cuda_13.0.r13.0/compiler.36424714_0"
        /*0030*/ 	.string	"-arch sm_100 -m 64 "



//--------------------- .note.nv.cuinfo           --------------------------
	.section	.note.nv.cuinfo,"",@"SHT_NOTE"
	.sectionflags	@"SHF_NOTE_NV_CUINFO"
        /*0018*/ 	.short	0x0002
        /*001a*/ 	.short	0x0064
        /*001c*/ 	.short	0x0082
	.zero		2


//--------------------- .nv.info                  --------------------------
	.section	.nv.info,"",@"SHT_CUDA_INFO"
	.align	4


	//----- nvinfo : EIATTR_REGCOUNT
	.align		4
        /*0000*/ 	.byte	0x04, 0x2f
        /*0002*/ 	.short	(.L_5 - .L_4)
	.align		4
.L_4:
        /*0004*/ 	.word	index@(_Z17d_single_integralPdS_S_S_S_)
        /*0008*/ 	.word	0x00000018


	//----- nvinfo : EIATTR_FRAME_SIZE
	.align		4
.L_5:
        /*000c*/ 	.byte	0x04, 0x11
        /*000e*/ 	.short	(.L_7 - .L_6)
	.align		4
.L_6:
        /*0010*/ 	.word	index@(_Z17d_single_integralPdS_S_S_S_)
        /*0014*/ 	.word	0x00000000


	//----- nvinfo : EIATTR_REGCOUNT
	.align		4
.L_7:
        /*0018*/ 	.byte	0x04, 0x2f
        /*001a*/ 	.short	(.L_9 - .L_8)
	.align		4
.L_8:
        /*001c*/ 	.word	index@(_Z17d_double_integralPdS_S_S_S_)
        /*0020*/ 	.word	0x00000026


	//----- nvinfo : EIATTR_FRAME_SIZE
	.align		4
.L_9:
        /*0024*/ 	.byte	0x04, 0x11
        /*0026*/ 	.short	(.L_11 - .L_10)
	.align		4
.L_10:
        /*0028*/ 	.word	index@(_Z17d_double_integralPdS_S_S_S_)
        /*002c*/ 	.word	0x00000000


	//----- nvinfo : EIATTR_MIN_STACK_SIZE
	.align		4
.L_11:
        /*0030*/ 	.byte	0x04, 0x12
        /*0032*/ 	.short	(.L_13 - .L_12)
	.align		4
.L_12:
        /*0034*/ 	.word	index@(_Z17d_double_integralPdS_S_S_S_)
        /*0038*/ 	.word	0x00000000


	//----- nvinfo : EIATTR_MIN_STACK_SIZE
	.align		4
.L_13:
        /*003c*/ 	.byte	0x04, 0x12
        /*003e*/ 	.short	(.L_15 - .L_14)
	.align		4
.L_14:
        /*0040*/ 	.word	index@(_Z17d_single_integralPdS_S_S_S_)
        /*0044*/ 	.word	0x00000000
.L_15:


//--------------------- .nv.compat                --------------------------
	.section	.nv.compat,"",@"SHT_CUDA_COMPAT_INFO"
	.align	4
        /*0000*/ 	.byte	0x02, 0x09, 0x00, 0x00, 0x02, 0x02, 0x01, 0x00, 0x02, 0x05, 0x05, 0x00, 0x03, 0x07, 0x01, 0x01
        /*0010*/ 	.byte	0x02, 0x03, 0x00, 0x00, 0x02, 0x06, 0x01, 0x00, 0x04, 0x0b, 0x08, 0x00, 0x01, 0x00, 0x00, 0x00
        /*0020*/ 	.byte	0x00, 0x00, 0x00, 0x00


//--------------------- .nv.info._Z17d_double_integralPdS_S_S_S_ --------------------------
	.section	.nv.info._Z17d_double_integralPdS_S_S_S_,"",@"SHT_CUDA_INFO"
	.sectionflags	@""
	.align	4


	//----- nvinfo : EIATTR_CUDA_API_VERSION
	.align		4
        /*0000*/ 	.byte	0x04, 0x37
        /*0002*/ 	.short	(.L_17 - .L_16)
.L_16:
        /*0004*/ 	.word	0x00000082


	//----- nvinfo : EIATTR_KPARAM_INFO
	.align		4
.L_17:
        /*0008*/ 	.byte	0x04, 0x17
        /*000a*/ 	.short	(.L_19 - .L_18)
.L_18:
        /*000c*/ 	.word	0x00000000
        /*0010*/ 	.short	0x0004
        /*0012*/ 	.short	0x0020
        /*0014*/ 	.byte	0x00, 0xf5, 0x21, 0x00


	//----- nvinfo : EIATTR_KPARAM_INFO
	.align		4
.L_19:
        /*0018*/ 	.byte	0x04, 0x17
        /*001a*/ 	.short	(.L_21 - .L_20)
.L_20:
        /*001c*/ 	.word	0x00000000
        /*0020*/ 	.short	0x0003
        /*0022*/ 	.short	0x0018
        /*0024*/ 	.byte	0x00, 0xf5, 0x21, 0x00


	//----- nvinfo : EIATTR_KPARAM_INFO
	.align		4
.L_21:
        /*0028*/ 	.byte	0x04, 0x17
        /*002a*/ 	.short	(.L_23 - .L_22)
.L_22:
        /*002c*/ 	.word	0x00000000
        /*0030*/ 	.short	0x0002
        /*0032*/ 	.short	0x0010
        /*0034*/ 	.byte	0x00, 0xf5, 0x21, 0x00


	//----- nvinfo : EIATTR_KPARAM_INFO
	.align		4
.L_23:
        /*0038*/ 	.byte	0x04, 0x17
        /*003a*/ 	.short	(.L_25 - .L_24)
.L_24:
        /*003c*/ 	.word	0x00000000
        /*0040*/ 	.short	0x0001
        /*0042*/ 	.short	0x0008
        /*0044*/ 	.byte	0x00, 0xf5, 0x21, 0x00


	//----- nvinfo : EIATTR_KPARAM_INFO
	.align		4
.L_25:
        /*0048*/ 	.byte	0x04, 0x17
        /*004a*/ 	.short	(.L_27 - .L_26)
.L_26:
        /*004c*/ 	.word	0x00000000
        /*0050*/ 	.short	0x0000
        /*0052*/ 	.short	0x0000
        /*0054*/ 	.byte	0x00, 0xf5, 0x21, 0x00


	//----- nvinfo : EIATTR_SPARSE_MMA_MASK
	.align		4
.L_27:
        /*0058*/ 	.byte	0x03, 0x50
        /*005a*/ 	.short	0x0000


	//----- nvinfo : EIATTR_MAXREG_COUNT
	.align		4
        /*005c*/ 	.byte	0x03, 0x1b
        /*005e*/ 	.short	0x00ff


	//----- nvinfo : EIATTR_NUM_BARRIERS
	.align		4
        /*0060*/ 	.byte	0x02, 0x4c
        /*0062*/ 	.byte	0x01
	.zero		1


	//----- nvinfo : EIATTR_MERCURY_ISA_VERSION
	.align		4
        /*0064*/ 	.byte	0x03, 0x5f
        /*0066*/ 	.short	0x0101


	//----- nvinfo : EIATTR_VRC_CTA_INIT_COUNT
	.align		4
        /*0068*/ 	.byte	0x02, 0x4a
	.zero		1
	.zero		1


	//----- nvinfo : EIATTR_EXIT_INSTR_OFFSETS
	.align		4
        /*006c*/ 	.byte	0x04, 0x1c
        /*006e*/ 	.short	(.L_29 - .L_28)


	//   ....[0]....
.L_28:
        /*0070*/ 	.word	0x00000c00


	//   ....[1]....
        /*0074*/ 	.word	0x00000c50


	//----- nvinfo : EIATTR_CBANK_PARAM_SIZE
	.align		4
.L_29:
        /*0078*/ 	.byte	0x03, 0x19
        /*007a*/ 	.short	0x0028


	//----- nvinfo : EIATTR_PARAM_CBANK
	.align		4
        /*007c*/ 	.byte	0x04, 0x0a
        /*007e*/ 	.short	(.L_31 - .L_30)
	.align		4
.L_30:
        /*0080*/ 	.word	index@(.nv.constant0._Z17d_double_integralPdS_S_S_S_)
        /*0084*/ 	.short	0x0380
        /*0086*/ 	.short	0x0028


	//----- nvinfo : EIATTR_SW_WAR
	.align		4
.L_31:
        /*0088*/ 	.byte	0x04, 0x36
        /*008a*/ 	.short	(.L_33 - .L_32)
.L_32:
        /*008c*/ 	.word	0x00000008
.L_33:


//--------------------- .nv.info._Z17d_single_integralPdS_S_S_S_ --------------------------
	.section	.nv.info._Z17d_single_integralPdS_S_S_S_,"",@"SHT_CUDA_INFO"
	.sectionflags	@""
	.align	4


	//----- nvinfo : EIATTR_CUDA_API_VERSION
	.align		4
        /*0000*/ 	.byte	0x04, 0x37
        /*0002*/ 	.short	(.L_35 - .L_34)
.L_34:
        /*0004*/ 	.word	0x00000082


	//----- nvinfo : EIATTR_KPARAM_INFO
	.align		4
.L_35:
        /*0008*/ 	.byte	0x04, 0x17
        /*000a*/ 	.short	(.L_37 - .L_36)
.L_36:
        /*000c*/ 	.word	0x00000000
        /*0010*/ 	.short	0x0004
        /*0012*/ 	.short	0x0020
        /*0014*/ 	.byte	0x00, 0xf5, 0x21, 0x00


	//----- nvinfo : EIATTR_KPARAM_INFO
	.align		4
.L_37:
        /*0018*/ 	.byte	0x04, 0x17
        /*001a*/ 	.short	(.L_39 - .L_38)
.L_38:
        /*001c*/ 	.word	0x00000000
        /*0020*/ 	.short	0x0003
        /*0022*/ 	.short	0x0018
        /*0024*/ 	.byte	0x00, 0xf5, 0x21, 0x00


	//----- nvinfo : EIATTR_KPARAM_INFO
	.align		4
.L_39:
        /*0028*/ 	.byte	0x04, 0x17
        /*002a*/ 	.short	(.L_41 - .L_40)
.L_40:
        /*002c*/ 	.word	0x00000000
        /*0030*/ 	.short	0x0002
        /*0032*/ 	.short	0x0010
        /*0034*/ 	.byte	0x00, 0xf5, 0x21, 0x00


	//----- nvinfo : EIATTR_KPARAM_INFO
	.align		4
.L_41:
        /*0038*/ 	.byte	0x04, 0x17
        /*003a*/ 	.short	(.L_43 - .L_42)
.L_42:
        /*003c*/ 	.word	0x00000000
        /*0040*/ 	.short	0x0001
        /*0042*/ 	.short	0x0008
        /*0044*/ 	.byte	0x00, 0xf5, 0x21, 0x00


	//----- nvinfo : EIATTR_KPARAM_INFO
	.align		4
.L_43:
        /*0048*/ 	.byte	0x04, 0x17
        /*004a*/ 	.short	(.L_45 - .L_44)
.L_44:
        /*004c*/ 	.word	0x00000000
        /*0050*/ 	.short	0x0000
        /*0052*/ 	.short	0x0000
        /*0054*/ 	.byte	0x00, 0xf5, 0x21, 0x00


	//----- nvinfo : EIATTR_SPARSE_MMA_MASK
	.align		4
.L_45:
        /*0058*/ 	.byte	0x03, 0x50
        /*005a*/ 	.short	0x0000


	//----- nvinfo : EIATTR_MAXREG_COUNT
	.align		4
        /*005c*/ 	.byte	0x03, 0x1b
        /*005e*/ 	.short	0x00ff


	//----- nvinfo : EIATTR_NUM_BARRIERS
	.align		4
        /*0060*/ 	.byte	0x02, 0x4c
        /*0062*/ 	.byte	0x01
	.zero		1


	//----- nvinfo : EIATTR_MERCURY_ISA_VERSION
	.align		4
        /*0064*/ 	.byte	0x03, 0x5f
        /*0066*/ 	.short	0x0101


	//----- nvinfo : EIATTR_VRC_CTA_INIT_COUNT
	.align		4
        /*0068*/ 	.byte	0x02, 0x4a
	.zero		1
	.zero		1


	//----- nvinfo : EIATTR_EXIT_INSTR_OFFSETS
	.align		4
        /*006c*/ 	.byte	0x04, 0x1c
        /*006e*/ 	.short	(.L_47 - .L_46)


	//   ....[0]....
.L_46:
        /*0070*/ 	.word	0x00000800


	//   ....[1]....
        /*0074*/ 	.word	0x00000850


	//----- nvinfo : EIATTR_CRS_STACK_SIZE
	.align		4
.L_47:
        /*0078*/ 	.byte	0x04, 0x1e
        /*007a*/ 	.short	(.L_49 - .L_48)
.L_48:
        /*007c*/ 	.word	0x00000000


	//----- nvinfo : EIATTR_CBANK_PARAM_SIZE
	.align		4
.L_49:
        /*0080*/ 	.byte	0x03, 0x19
        /*0082*/ 	.short	0x0028


	//----- nvinfo : EIATTR_PARAM_CBANK
	.align		4
        /*0084*/ 	.byte	0x04, 0x0a
        /*0086*/ 	.short	(.L_51 - .L_50)
	.align		4
.L_50:
        /*0088*/ 	.word	index@(.nv.constant0._Z17d_single_integralPdS_S_S_S_)
        /*008c*/ 	.short	0x0380
        /*008e*/ 	.short	0x0028


	//----- nvinfo : EIATTR_SW_WAR
	.align		4
.L_51:
        /*0090*/ 	.byte	0x04, 0x36
        /*0092*/ 	.short	(.L_53 - .L_52)
.L_52:
        /*0094*/ 	.word	0x00000008
.L_53:


//--------------------- .nv.callgraph             --------------------------
	.section	.nv.callgraph,"",@"SHT_CUDA_CALLGRAPH"
	.align	4
	.sectionentsize	8
	.align		4
        /*0000*/ 	.word	0x00000000
	.align		4
        /*0004*/ 	.word	0xffffffff
	.align		4
        /*0008*/ 	.word	0x00000000
	.align		4
        /*000c*/ 	.word	0xfffffffe
	.align		4
        /*0010*/ 	.word	0x00000000
	.align		4
        /*0014*/ 	.word	0xfffffffd
	.align		4
        /*0018*/ 	.word	0x00000000
	.align		4
        /*001c*/ 	.word	0xfffffffc


//--------------------- .nv.constant3             --------------------------
	.section	.nv.constant3,"a",@progbits
	.align	4
.nv.constant3:
	.type		d_number_of_integrals_1d,@object
	.size		d_number_of_integrals_1d,(d_number_of_integrals_2d - d_number_of_integrals_1d)
d_number_of_integrals_1d:
	.zero		4
	.type		d_number_of_integrals_2d,@object
	.size		d_number_of_integrals_2d,(d_datapoints - d_number_of_integrals_2d)
d_number_of_integrals_2d:
	.zero		4
	.type		d_datapoints,@object
	.size		d_datapoints,(d_block_mult - d_datapoints)
d_datapoints:
	.zero		4
	.type		d_block_mult,@object
	.size		d_block_mult,(.L_3 - d_block_mult)
d_block_mult:
	.zero		4
.L_3:


//--------------------- .text._Z17d_double_integralPdS_S_S_S_ --------------------------
	.section	.text._Z17d_double_integralPdS_S_S_S_,"ax",@progbits
	.align	128
        .global         _Z17d_double_integralPdS_S_S_S_
        .type           _Z17d_double_integralPdS_S_S_S_,@function
        .size           _Z17d_double_integralPdS_S_S_S_,(.L_x_12 - _Z17d_double_integralPdS_S_S_S_)
        .other          _Z17d_double_integralPdS_S_S_S_,@"STO_CUDA_ENTRY STV_DEFAULT"
_Z17d_double_integralPdS_S_S_S_:
.text._Z17d_double_integralPdS_S_S_S_:
[----:B------:R-:W-:Y:S08]  /*0000*/  LDC R1, c[0x0][0x37c] ;  /* 0x0000df00ff017b82 */ /* 0x000ff00000000800 */
[----:B------:R-:W0:Y:S01]  /*0010*/  LDC.64 R16, c[0x3][0x8] ;  /* 0x00c00200ff107b82 */ /* 0x000e220000000a00 */
[----:B------:R-:W1:Y:S01]  /*0020*/  S2R R3, SR_TID.X ;  /* 0x0000000000037919 */ /* 0x000e620000002100 */
[----:B------:R-:W2:Y:S06]  /*0030*/  LDCU.64 UR8, c[0x0][0x358] ;  /* 0x00006b00ff0877ac */ /* 0x000eac0008000a00 */
[----:B------:R-:W2:Y:S08]  /*0040*/  LDC.64 R18, c[0x0][0x388] ;  /* 0x0000e200ff127b82 */ /* 0x000eb00000000a00 */
[----:B------:R-:W3:Y:S01]  /*0050*/  LDC.64 R14, c[0x0][0x3a0] ;  /* 0x0000e800ff0e7b82 */ /* 0x000ee20000000a00 */
[----:B0-----:R-:W0:Y:S01]  /*0060*/  I2F.U32.RP R0, R16 ;  /* 0x0000001000007306 */ /* 0x001e220000209000 */
[----:B------:R-:W-:Y:S01]  /*0070*/  ISETP.NE.U32.AND P2, PT, R16, RZ, PT ;  /* 0x000000ff1000720c */ /* 0x000fe20003f45070 */
[----:B--2---:R-:W2:Y:S04]  /*0080*/  LDG.E.64 R10, desc[UR8][R18.64+0x8] ;  /* 0x00000808120a7981 */ /* 0x004ea8000c1e1b00 */
[----:B------:R-:W4:Y:S02]  /*0090*/  LDG.E.64 R8, desc[UR8][R18.64+0x18] ;  /* 0x0000180812087981 */ /* 0x000f24000c1e1b00 */
[----:B0-----:R-:W0:Y:S02]  /*00a0*/  MUFU.RCP R0, R0 ;  /* 0x0000000000007308 */ /* 0x001e240000001000 */
[----:B------:R-:W4:Y:S01]  /*00b0*/  LDG.E.64 R12, desc[UR8][R18.64+0x10] ;  /* 0x00001008120c7981 */ /* 0x000f22000c1e1b00 */
[----:B0-----:R-:W-:-:S05]  /*00c0*/  VIADD R4, R0, 0xffffffe ;  /* 0x0ffffffe00047836 */ /* 0x001fca0000000000 */
[----:B------:R0:W5:Y:S02]  /*00d0*/  F2I.FTZ.U32.TRUNC.NTZ R5, R4 ;  /* 0x0000000400057305 */ /* 0x000164000021f000 */
[----:B0-----:R-:W-:Y:S02]  /*00e0*/  IMAD.MOV.U32 R4, RZ, RZ, RZ ;  /* 0x000000ffff047224 */ /* 0x001fe400078e00ff */
[----:B-----5:R-:W-:-:S04]  /*00f0*/  IMAD.MOV R7, RZ, RZ, -R5 ;  /* 0x000000ffff077224 */ /* 0x020fc800078e0a05 */
[----:B------:R-:W-:-:S04]  /*0100*/  IMAD R7, R7, R16, RZ ;  /* 0x0000001007077224 */ /* 0x000fc800078e02ff */
[----:B------:R-:W-:-:S06]  /*0110*/  IMAD.HI.U32 R2, R5, R7, R4 ;  /* 0x0000000705027227 */ /* 0x000fcc00078e0004 */
[----:B-1----:R-:W-:-:S05]  /*0120*/  IMAD.HI.U32 R2, R2, R3, RZ ;  /* 0x0000000302027227 */ /* 0x002fca00078e00ff */
[----:B------:R-:W-:-:S05]  /*0130*/  IADD3 R5, PT, PT, -R2, RZ, RZ ;  /* 0x000000ff02057210 */ /* 0x000fca0007ffe1ff */
[----:B------:R-:W-:-:S05]  /*0140*/  IMAD R5, R16, R5, R3 ;  /* 0x0000000510057224 */ /* 0x000fca00078e0203 */
[----:B------:R-:W-:-:S13]  /*0150*/  ISETP.GE.U32.AND P0, PT, R5, R16, PT ;  /* 0x000000100500720c */ /* 0x000fda0003f06070 */
[----:B------:R-:W-:Y:S02]  /*0160*/  @P0 IMAD.IADD R5, R5, 0x1, -R16 ;  /* 0x0000000105050824 */ /* 0x000fe400078e0a10 */
[----:B------:R-:W-:-:S03]  /*0170*/  @P0 VIADD R2, R2, 0x1 ;  /* 0x0000000102020836 */ /* 0x000fc60000000000 */
[----:B------:R-:W-:Y:S02]  /*0180*/  ISETP.GE.U32.AND P1, PT, R5, R16, PT ;  /* 0x000000100500720c */ /* 0x000fe40003f26070 */
[----:B------:R-:W2:Y:S11]  /*0190*/  LDG.E.64 R4, desc[UR8][R18.64] ;  /* 0x0000000812047981 */ /* 0x000eb6000c1e1b00 */
[----:B------:R-:W-:-:S02]  /*01a0*/  @P1 IADD3 R2, PT, PT, R2, 0x1, RZ ;  /* 0x0000000102021810 */ /* 0x000fc40007ffe0ff */
[----:B------:R-:W-:-:S05]  /*01b0*/  @!P2 LOP3.LUT R2, RZ, R16, RZ, 0x33, !PT ;  /* 0x00000010ff02a212 */ /* 0x000fca00078e33ff */
[----:B------:R-:W-:-:S04]  /*01c0*/  IMAD.MOV R0, RZ, RZ, -R2 ;  /* 0x000000ffff007224 */ /* 0x000fc800078e0a02 */
[----:B------:R-:W-:-:S04]  /*01d0*/  IMAD R0, R16, R0, R3 ;  /* 0x0000000010007224 */ /* 0x000fc800078e0203 */
[----:B---3--:R-:W-:-:S06]  /*01e0*/  IMAD.WIDE.U32 R6, R0, 0x8, R14 ;  /* 0x0000000800067825 */ /* 0x008fcc00078e000e */
[----:B------:R-:W3:Y:S01]  /*01f0*/  LDG.E.64 R6, desc[UR8][R6.64] ;  /* 0x0000000806067981 */ /* 0x000ee2000c1e1b00 */
[----:B------:R-:W0:Y:S01]  /*0200*/  S2UR UR4, SR_CTAID.X ;  /* 0x00000000000479c3 */ /* 0x000e220000002500 */
[----:B------:R-:W-:Y:S02]  /*0210*/  ISETP.GE.AND P0, PT, R16, 0x1, PT ;  /* 0x000000011000780c */ /* 0x000fe40003f06270 */
[----:B------:R-:W-:Y:S01]  /*0220*/  CS2R R32, SRZ ;  /* 0x0000000000207805 */ /* 0x000fe2000001ff00 */
[----:B0-----:R-:W-:Y:S01]  /*0230*/  IMAD R2, R17, UR4, R2 ;  /* 0x0000000411027c24 */ /* 0x001fe2000f8e0202 */
[----:B----4-:R-:W-:Y:S02]  /*0240*/  DADD R8, R8, -R12 ;  /* 0x0000000008087229 */ /* 0x010fe4000000080c */
[----:B--2---:R-:W-:-:S08]  /*0250*/  DADD R10, R10, -R4 ;  /* 0x000000000a0a7229 */ /* 0x004fd00000000804 */
[----:B---3--:R-:W-:Y:S01]  /*0260*/  DFMA R4, R10, R6, R4 ;  /* 0x000000060a04722b */ /* 0x008fe20000000004 */
[----:B------:R-:W-:Y:S10]  /*0270*/  @!P0 BRA `(.L_x_0) ;  /* 0x0000000400f88947 */ /* 0x000ff40003800000 */
[----:B------:R-:W0:Y:S01]  /*0280*/  LDC.64 R18, c[0x0][0x380] ;  /* 0x0000e000ff127b82 */ /* 0x000e220000000a00 */
[----:B------:R-:W-:-:S04]  /*0290*/  IMAD.SHL.U32 R7, R2, 0x2, RZ ;  /* 0x0000000202077824 */ /* 0x000fc800078e00ff */
[----:B0-----:R-:W-:-:S05]  /*02a0*/  IMAD.WIDE R18, R7, 0x8, R18 ;  /* 0x0000000807127825 */ /* 0x001fca00078e0212 */
[----:B------:R-:W2:Y:S04]  /*02b0*/  LDG.E.64 R20, desc[UR8][R18.64+0x8] ;  /* 0x0000080812147981 */ /* 0x000ea8000c1e1b00 */
[----:B------:R0:W5:Y:S01]  /*02c0*/  LDG.E.64 R6, desc[UR8][R18.64] ;  /* 0x0000000812067981 */ /* 0x000162000c1e1b00 */
[----:B------:R-:W-:Y:S02]  /*02d0*/  ISETP.GE.U32.AND P0, PT, R16, 0x8, PT ;  /* 0x000000081000780c */ /* 0x000fe40003f06070 */
[----:B------:R-:W-:Y:S02]  /*02e0*/  CS2R R32, SRZ ;  /* 0x0000000000207805 */ /* 0x000fe4000001ff00 */
[----:B------:R-:W-:Y:S01]  /*02f0*/  MOV R17, RZ ;  /* 0x000000ff00117202 */ /* 0x000fe20000000f00 */
[----:B--2---:R-:W-:-:S08]  /*0300*/  DMUL R20, R4, R20 ;  /* 0x0000001404147228 */ /* 0x004fd00000000000 */
[----:B------:R-:W-:Y:S01]  /*0310*/  DMUL R4, R4, R20 ;  /* 0x0000001404047228 */ /* 0x000fe20000000000 */
[----:B0-----:R-:W-:Y:S10]  /*0320*/  @!P0 BRA `(.L_x_1) ;  /* 0x0000000000f08947 */ /* 0x001ff40003800000 */
[----:B------:R-:W0:Y:S01]  /*0330*/  LDCU.64 UR6, c[0x0][0x3a0] ;  /* 0x00007400ff0677ac */ /* 0x000e220008000a00 */
[----:B------:R-:W-:Y:S02]  /*0340*/  LOP3.LUT R17, R16, 0x7ffffff8, RZ, 0xc0, !PT ;  /* 0x7ffffff810117812 */ /* 0x000fe400078ec0ff */
[----:B------:R-:W-:Y:S01]  /*0350*/  CS2R R32, SRZ ;  /* 0x0000000000207805 */ /* 0x000fe2000001ff00 */
[----:B------:R-:W1:Y:S02]  /*0360*/  LDCU.64 UR4, c[0x0][0x398] ;  /* 0x00007300ff0477ac */ /* 0x000e640008000a00 */
[----:B------:R-:W-:Y:S01]  /*0370*/  IMAD.MOV R34, RZ, RZ, -R17 ;  /* 0x000000ffff227224 */ /* 0x000fe200078e0a11 */
[----:B0-----:R-:W-:Y:S02]  /*0380*/  UIADD3 UR6, UP0, UPT, UR6, 0x20, URZ ;  /* 0x0000002006067890 */ /* 0x001fe4000ff1e0ff */
[----:B-1----:R-:W-:Y:S02]  /*0390*/  UIADD3 UR4, UP1, UPT, UR4, 0x20, URZ ;  /* 0x0000002004047890 */ /* 0x002fe4000ff3e0ff */
[----:B------:R-:W-:-:S02]  /*03a0*/  UIADD3.X UR7, UPT, UPT, URZ, UR7, URZ, UP0, !UPT ;  /* 0x00000007ff077290 */ /* 0x000fc400087fe4ff */
[----:B------:R-:W-:Y:S01]  /*03b0*/  IMAD.U32 R18, RZ, RZ, UR6 ;  /* 0x00000006ff127e24 */ /* 0x000fe2000f8e00ff */
[----:B------:R-:W-:Y:S01]  /*03c0*/  UIADD3.X UR5, UPT, UPT, URZ, UR5, URZ, UP1, !UPT ;  /* 0x00000005ff057290 */ /* 0x000fe20008ffe4ff */
[----:B------:R-:W-:Y:S02]  /*03d0*/  MOV R20, UR4 ;  /* 0x0000000400147c02 */ /* 0x000fe40008000f00 */
[----:B------:R-:W-:-:S03]  /*03e0*/  IMAD.U32 R19, RZ, RZ, UR7 ;  /* 0x00000007ff137e24 */ /* 0x000fc6000f8e00ff */
[----:B------:R-:W-:-:S07]  /*03f0*/  IMAD.U32 R21, RZ, RZ, UR5 ;  /* 0x00000005ff157e24 */ /* 0x000fce000f8e00ff */
.L_x_2:
[----:B------:R-:W2:Y:S04]  /*0400*/  LDG.E.64 R30, desc[UR8][R18.64+-0x20] ;  /* 0xffffe008121e7981 */ /* 0x000ea8000c1e1b00 */
[----:B------:R-:W3:Y:S04]  /*0410*/  LDG.E.64 R24, desc[UR8][R20.64+-0x20] ;  /* 0xffffe00814187981 */ /* 0x000ee8000c1e1b00 */
[----:B------:R-:W4:Y:S04]  /*0420*/  LDG.E.64 R22, desc[UR8][R18.64+-0x18] ;  /* 0xffffe80812167981 */ /* 0x000f28000c1e1b00 */
[----:B------:R-:W4:Y:S04]  /*0430*/  LDG.E.64 R28, desc[UR8][R20.64+-0x18] ;  /* 0xffffe808141c7981 */ /* 0x000f28000c1e1b00 */
[----:B------:R-:W4:Y:S01]  /*0440*/  LDG.E.64 R26, desc[UR8][R18.64+-0x10] ;  /* 0xfffff008121a7981 */ /* 0x000f22000c1e1b00 */
[----:B--2---:R-:W-:-:S08]  /*0450*/  DFMA R30, R8, R30, R12 ;  /* 0x0000001e081e722b */ /* 0x004fd0000000000c */
[----:B-----5:R-:W-:-:S08]  /*0460*/  DFMA R30, R6, R30, R4 ;  /* 0x0000001e061e722b */ /* 0x020fd00000000004 */
[----:B---3--:R-:W-:Y:S01]  /*0470*/  DFMA R24, R30, R24, R32 ;  /* 0x000000181e18722b */ /* 0x008fe20000000020 */
[----:B------:R-:W2:Y:S01]  /*0480*/  LDG.E.64 R32, desc[UR8][R20.64+-0x10] ;  /* 0xfffff00814207981 */ /* 0x000ea2000c1e1b00 */
[----:B----4-:R-:W-:-:S03]  /*0490*/  DFMA R22, R8, R22, R12 ;  /* 0x000000160816722b */ /* 0x010fc6000000000c */
[----:B------:R-:W3:Y:S05]  /*04a0*/  LDG.E.64 R30, desc[UR8][R18.64+-0x8] ;  /* 0xfffff808121e7981 */ /* 0x000eea000c1e1b00 */
[----:B------:R-:W-:-:S08]  /*04b0*/  DFMA R22, R6, R22, R4 ;  /* 0x000000160616722b */ /* 0x000fd00000000004 */
[----:B------:R-:W-:Y:S02]  /*04c0*/  DFMA R28, R22, R28, R24 ;  /* 0x0000001c161c722b */ /* 0x000fe40000000018 */
[----:B------:R-:W4:Y:S01]  /*04d0*/  LDG.E.64 R22, desc[UR8][R20.64+-0x8] ;  /* 0xfffff80814167981 */ /* 0x000f22000c1e1b00 */
[----:B------:R-:W-:-:S03]  /*04e0*/  DFMA R26, R8, R26, R12 ;  /* 0x0000001a081a722b */ /* 0x000fc6000000000c */
[----:B------:R-:W4:Y:S05]  /*04f0*/  LDG.E.64 R24, desc[UR8][R18.64] ;  /* 0x0000000812187981 */ /* 0x000f2a000c1e1b00 */
[----:B------:R-:W-:-:S08]  /*0500*/  DFMA R26, R6, R26, R4 ;  /* 0x0000001a061a722b */ /* 0x000fd00000000004 */
[----:B--2---:R-:W-:Y:S02]  /*0510*/  DFMA R32, R26, R32, R28 ;  /* 0x000000201a20722b */ /* 0x004fe4000000001c */
[----:B------:R-:W2:Y:S01]  /*0520*/  LDG.E.64 R26, desc[UR8][R20.64] ;  /* 0x00000008141a7981 */ /* 0x000ea2000c1e1b00 */
[----:B---3--:R-:W-:-:S03]  /*0530*/  DFMA R30, R8, R30, R12 ;  /* 0x0000001e081e722b */ /* 0x008fc6000000000c */
[----:B------:R-:W3:Y:S05]  /*0540*/  LDG.E.64 R28, desc[UR8][R18.64+0x8] ;  /* 0x00000808121c7981 */ /* 0x000eea000c1e1b00 */
[----:B------:R-:W-:-:S08]  /*0550*/  DFMA R30, R6, R30, R4 ;  /* 0x0000001e061e722b */ /* 0x000fd00000000004 */
[----:B----4-:R-:W-:Y:S01]  /*0560*/  DFMA R30, R30, R22, R32 ;  /* 0x000000161e1e722b */ /* 0x010fe20000000020 */
[----:B------:R-:W4:Y:S01]  /*0570*/  LDG.E.64 R22, desc[UR8][R20.64+0x8] ;  /* 0x0000080814167981 */ /* 0x000f22000c1e1b00 */
[----:B------:R-:W-:-:S03]  /*0580*/  DFMA R24, R8, R24, R12 ;  /* 0x000000180818722b */ /* 0x000fc6000000000c */
[----:B------:R-:W4:Y:S05]  /*0590*/  LDG.E.64 R32, desc[UR8][R20.64+0x10] ;  /* 0x0000100814207981 */ /* 0x000f2a000c1e1b00 */
[----:B------:R-:W-:-:S08]  /*05a0*/  DFMA R24, R6, R24, R4 ;  /* 0x000000180618722b */ /* 0x000fd00000000004 */
[----:B--2---:R-:W-:Y:S01]  /*05b0*/  DFMA R24, R24, R26, R30 ;  /* 0x0000001a1818722b */ /* 0x004fe2000000001e */
[----:B------:R-:W2:Y:S01]  /*05c0*/  LDG.E.64 R26, desc[UR8][R18.64+0x10] ;  /* 0x00001008121a7981 */ /* 0x000ea2000c1e1b00 */
[----:B---3--:R-:W-:-:S03]  /*05d0*/  DFMA R30, R8, R28, R12 ;  /* 0x0000001c081e722b */ /* 0x008fc6000000000c */
[----:B------:R0:W3:Y:S05]  /*05e0*/  LDG.E.64 R28, desc[UR8][R18.64+0x18] ;  /* 0x00001808121c7981 */ /* 0x0000ea000c1e1b00 */
[----:B------:R-:W-:-:S08]  /*05f0*/  DFMA R30, R6, R30, R4 ;  /* 0x0000001e061e722b */ /* 0x000fd00000000004 */
[----:B----4-:R-:W-:Y:S01]  /*0600*/  DFMA R24, R30, R22, R24 ;  /* 0x000000161e18722b */ /* 0x010fe20000000018 */
[----:B------:R1:W4:Y:S01]  /*0610*/  LDG.E.64 R22, desc[UR8][R20.64+0x18] ;  /* 0x0000180814167981 */ /* 0x000322000c1e1b00 */
[----:B------:R-:W-:-:S04]  /*0620*/  IADD3 R34, PT, PT, R34, 0x8, RZ ;  /* 0x0000000822227810 */ /* 0x000fc80007ffe0ff */
[----:B------:R-:W-:Y:S02]  /*0630*/  ISETP.NE.AND P0, PT, R34, RZ, PT ;  /* 0x000000ff2200720c */ /* 0x000fe40003f05270 */
[----:B0-----:R-:W-:Y:S02]  /*0640*/  IADD3 R18, P1, PT, R18, 0x40, RZ ;  /* 0x0000004012127810 */ /* 0x001fe40007f3e0ff */
[----:B-1----:R-:W-:-:S03]  /*0650*/  IADD3 R20, P2, PT, R20, 0x40, RZ ;  /* 0x0000004014147810 */ /* 0x002fc60007f5e0ff */
[----:B------:R-:W-:Y:S02]  /*0660*/  IMAD.X R19, RZ, RZ, R19, P1 ;  /* 0x000000ffff137224 */ /* 0x000fe400008e0613 */
[----:B------:R-:W-:Y:S01]  /*0670*/  IMAD.X R21, RZ, RZ, R21, P2 ;  /* 0x000000ffff157224 */ /* 0x000fe200010e0615 */
[C-C-:B--2---:R-:W-:Y:S02]  /*0680*/  DFMA R26, R8.reuse, R26, R12.reuse ;  /* 0x0000001a081a722b */ /* 0x144fe4000000000c */
[----:B---3--:R-:W-:-:S06]  /*0690*/  DFMA R28, R8, R28, R12 ;  /* 0x0000001c081c722b */ /* 0x008fcc000000000c */
[C-C-:B------:R-:W-:Y:S02]  /*06a0*/  DFMA R26, R6.reuse, R26, R4.reuse ;  /* 0x0000001a061a722b */ /* 0x140fe40000000004 */
[----:B------:R-:W-:-:S06]  /*06b0*/  DFMA R28, R6, R28, R4 ;  /* 0x0000001c061c722b */ /* 0x000fcc0000000004 */
[----:B------:R-:W-:-:S08]  /*06c0*/  DFMA R32, R26, R32, R24 ;  /* 0x000000201a20722b */ /* 0x000fd00000000018 */
[----:B----4-:R-:W-:Y:S01]  /*06d0*/  DFMA R32, R28, R22, R32 ;  /* 0x000000161c20722b */ /* 0x010fe20000000020 */
[----:B------:R-:W-:Y:S10]  /*06e0*/  @P0 BRA `(.L_x_2) ;  /* 0xfffffffc00440947 */ /* 0x000ff4000383ffff */
.L_x_1:
[----:B------:R-:W-:-:S13]  /*06f0*/  LOP3.LUT P0, R18, R16, 0x7, RZ, 0xc0, !PT ;  /* 0x0000000710127812 */ /* 0x000fda000780c0ff */
[----:B------:R-:W-:Y:S05]  /*0700*/  @!P0 BRA `(.L_x_0) ;  /* 0x0000000000d48947 */ /* 0x000fea0003800000 */
[----:B------:R-:W-:-:S13]  /*0710*/  ISETP.GE.U32.AND P0, PT, R18, 0x4, PT ;  /* 0x000000041200780c */ /* 0x000fda0003f06070 */
[----:B------:R-:W-:Y:S05]  /*0720*/  @!P0 BRA `(.L_x_3) ;  /* 0x0000000000608947 */ /* 0x000fea0003800000 */
[----:B------:R-:W0:Y:S01]  /*0730*/  LDC.64 R22, c[0x0][0x398] ;  /* 0x0000e600ff167b82 */ /* 0x000e220000000a00 */
[----:B------:R-:W-:-:S05]  /*0740*/  IMAD.WIDE.U32 R34, R17, 0x8, R14 ;  /* 0x0000000811227825 */ /* 0x000fca00078e000e */
[----:B------:R-:W2:Y:S04]  /*0750*/  LDG.E.64 R30, desc[UR8][R34.64] ;  /* 0x00000008221e7981 */ /* 0x000ea8000c1e1b00 */
[----:B------:R-:W3:Y:S04]  /*0760*/  LDG.E.64 R20, desc[UR8][R34.64+0x8] ;  /* 0x0000080822147981 */ /* 0x000ee8000c1e1b00 */
[----:B------:R-:W4:Y:S04]  /*0770*/  LDG.E.64 R24, desc[UR8][R34.64+0x10] ;  /* 0x0000100822187981 */ /* 0x000f28000c1e1b00 */
[----:B------:R-:W4:Y:S01]  /*0780*/  LDG.E.64 R18, desc[UR8][R34.64+0x18] ;  /* 0x0000180822127981 */ /* 0x000f22000c1e1b00 */
[----:B0-----:R-:W-:-:S05]  /*0790*/  IMAD.WIDE.U32 R22, R17, 0x8, R22 ;  /* 0x0000000811167825 */ /* 0x001fca00078e0016 */
[----:B------:R-:W3:Y:S04]  /*07a0*/  LDG.E.64 R26, desc[UR8][R22.64] ;  /* 0x00000008161a7981 */ /* 0x000ee8000c1e1b00 */
[----:B------:R-:W4:Y:S01]  /*07b0*/  LDG.E.64 R28, desc[UR8][R22.64+0x8] ;  /* 0x00000808161c7981 */ /* 0x000f22000c1e1b00 */
[----:B--2---:R-:W-:-:S08]  /*07c0*/  DFMA R30, R8, R30, R12 ;  /* 0x0000001e081e722b */ /* 0x004fd0000000000c */
[----:B-----5:R-:W-:-:S08]  /*07d0*/  DFMA R30, R6, R30, R4 ;  /* 0x0000001e061e722b */ /* 0x020fd00000000004 */
[----:B---3--:R-:W-:Y:S02]  /*07e0*/  DFMA R26, R30, R26, R32 ;  /* 0x0000001a1e1a722b */ /* 0x008fe40000000020 */
[----:B------:R-:W2:Y:S04]  /*07f0*/  LDG.E.64 R30, desc[UR8][R22.64+0x10] ;  /* 0x00001008161e7981 */ /* 0x000ea8000c1e1b00 */
[----:B------:R-:W3:Y:S01]  /*0800*/  LDG.E.64 R32, desc[UR8][R22.64+0x18] ;  /* 0x0000180816207981 */ /* 0x000ee2000c1e1b00 */
[C-C-:B------:R-:W-:Y:S02]  /*0810*/  DFMA R20, R8.reuse, R20, R12.reuse ;  /* 0x000000140814722b */ /* 0x140fe4000000000c */
[----:B----4-:R-:W-:-:S06]  /*0820*/  DFMA R24, R8, R24, R12 ;  /* 0x000000180818722b */ /* 0x010fcc000000000c */
[----:B------:R-:W-:Y:S02]  /*0830*/  DFMA R20, R6, R20, R4 ;  /* 0x000000140614722b */ /* 0x000fe40000000004 */
[----:B------:R-:W-:Y:S02]  /*0840*/  DFMA R18, R8, R18, R12 ;  /* 0x000000120812722b */ /* 0x000fe4000000000c */
[----:B------:R-:W-:-:S04]  /*0850*/  DFMA R24, R6, R24, R4 ;  /* 0x000000180618722b */ /* 0x000fc80000000004 */
[----:B------:R-:W-:Y:S02]  /*0860*/  DFMA R20, R20, R28, R26 ;  /* 0x0000001c1414722b */ /* 0x000fe4000000001a */
[----:B------:R-:W-:Y:S01]  /*0870*/  DFMA R18, R6, R18, R4 ;  /* 0x000000120612722b */ /* 0x000fe20000000004 */
[----:B------:R-:W-:-:S05]  /*0880*/  IADD3 R17, PT, PT, R17, 0x4, RZ ;  /* 0x0000000411117810 */ /* 0x000fca0007ffe0ff */
[----:B--2---:R-:W-:-:S08]  /*0890*/  DFMA R20, R24, R30, R20 ;  /* 0x0000001e1814722b */ /* 0x004fd00000000014 */
[----:B---3--:R-:W-:-:S11]  /*08a0*/  DFMA R32, R18, R32, R20 ;  /* 0x000000201220722b */ /* 0x008fd60000000014 */
.L_x_3:
[----:B------:R-:W-:-:S13]  /*08b0*/  LOP3.LUT P0, R18, R16, 0x3, RZ, 0xc0, !PT ;  /* 0x0000000310127812 */ /* 0x000fda000780c0ff */
[----:B------:R-:W-:Y:S05]  /*08c0*/  @!P0 BRA `(.L_x_0) ;  /* 0x0000000000648947 */ /* 0x000fea0003800000 */
[----:B------:R-:W-:Y:S02]  /*08d0*/  ISETP.NE.AND P0, PT, R18, 0x1, PT ;  /* 0x000000011200780c */ /* 0x000fe40003f05270 */
[----:B------:R-:W-:-:S04]  /*08e0*/  LOP3.LUT R18, R16, 0x1, RZ, 0xc0, !PT ;  /* 0x0000000110127812 */ /* 0x000fc800078ec0ff */
[----:B------:R-:W-:-:S07]  /*08f0*/  ISETP.NE.U32.AND P1, PT, R18, 0x1, PT ;  /* 0x000000011200780c */ /* 0x000fce0003f25070 */
[----:B------:R-:W0:Y:S01]  /*0900*/  @P0 LDC.64 R26, c[0x0][0x398] ;  /* 0x0000e600ff1a0b82 */ /* 0x000e220000000a00 */
[----:B------:R-:W-:-:S05]  /*0910*/  @P0 IMAD.WIDE.U32 R30, R17, 0x8, R14 ;  /* 0x00000008111e0825 */ /* 0x000fca00078e000e */
[----:B------:R-:W2:Y:S02]  /*0920*/  @P0 LDG.E.64 R18, desc[UR8][R30.64] ;  /* 0x000000081e120981 */ /* 0x000ea4000c1e1b00 */
[----:B------:R-:W1:Y:S02]  /*0930*/  @!P1 LDC.64 R22, c[0x0][0x398] ;  /* 0x0000e600ff169b82 */ /* 0x000e640000000a00 */
[----:B------:R-:W3:Y:S01]  /*0940*/  @P0 LDG.E.64 R20, desc[UR8][R30.64+0x8] ;  /* 0x000008081e140981 */ /* 0x000ee2000c1e1b00 */
[----:B0-----:R-:W-:-:S04]  /*0950*/  @P0 IMAD.WIDE.U32 R26, R17, 0x8, R26 ;  /* 0x00000008111a0825 */ /* 0x001fc800078e001a */
[----:B------:R-:W-:Y:S01]  /*0960*/  @P0 VIADD R17, R17, 0x2 ;  /* 0x0000000211110836 */ /* 0x000fe20000000000 */
[----:B------:R-:W4:Y:S03]  /*0970*/  @P0 LDG.E.64 R28, desc[UR8][R26.64+0x8] ;  /* 0x000008081a1c0981 */ /* 0x000f26000c1e1b00 */
[C---:B------:R-:W-:Y:S02]  /*0980*/  @!P1 IMAD.WIDE.U32 R24, R17.reuse, 0x8, R14 ;  /* 0x0000000811189825 */ /* 0x040fe400078e000e */
[----:B------:R-:W4:Y:S04]  /*0990*/  @P0 LDG.E.64 R14, desc[UR8][R26.64] ;  /* 0x000000081a0e0981 */ /* 0x000f28000c1e1b00 */
[----:B------:R-:W4:Y:S01]  /*09a0*/  @!P1 LDG.E.64 R24, desc[UR8][R24.64] ;  /* 0x0000000818189981 */ /* 0x000f22000c1e1b00 */
[----:B-1----:R-:W-:-:S06]  /*09b0*/  @!P1 IMAD.WIDE.U32 R22, R17, 0x8, R22 ;  /* 0x0000000811169825 */ /* 0x002fcc00078e0016 */
[----:B------:R-:W4:Y:S01]  /*09c0*/  @!P1 LDG.E.64 R22, desc[UR8][R22.64] ;  /* 0x0000000816169981 */ /* 0x000f22000c1e1b00 */
[C-C-:B--2---:R-:W-:Y:S02]  /*09d0*/  @P0 DFMA R18, R8.reuse, R18, R12.reuse ;  /* 0x000000120812022b */ /* 0x144fe4000000000c */
[----:B---3--:R-:W-:-:S06]  /*09e0*/  @P0 DFMA R20, R8, R20, R12 ;  /* 0x000000140814022b */ /* 0x008fcc000000000c */
[C-C-:B-----5:R-:W-:Y:S02]  /*09f0*/  @P0 DFMA R18, R6.reuse, R18, R4.reuse ;  /* 0x000000120612022b */ /* 0x160fe40000000004 */
[----:B------:R-:W-:-:S06]  /*0a00*/  @P0 DFMA R20, R6, R20, R4 ;  /* 0x000000140614022b */ /* 0x000fcc0000000004 */
[----:B----4-:R-:W-:Y:S02]  /*0a10*/  @P0 DFMA R14, R18, R14, R32 ;  /* 0x0000000e120e022b */ /* 0x010fe40000000020 */
[----:B------:R-:W-:-:S06]  /*0a20*/  @!P1 DFMA R12, R8, R24, R12 ;  /* 0x00000018080c922b */ /* 0x000fcc000000000c */
[----:B------:R-:W-:Y:S02]  /*0a30*/  @P0 DFMA R32, R20, R28, R14 ;  /* 0x0000001c1420022b */ /* 0x000fe4000000000e */
[----:B------:R-:W-:-:S08]  /*0a40*/  @!P1 DFMA R12, R6, R12, R4 ;  /* 0x0000000c060c922b */ /* 0x000fd00000000004 */
[----:B------:R-:W-:-:S11]  /*0a50*/  @!P1 DFMA R32, R12, R22, R32 ;  /* 0x000000160c20922b */ /* 0x000fd60000000020 */
.L_x_0:
[----:B------:R-:W0:Y:S02]  /*0a60*/  LDC.64 R4, c[0x0][0x398] ;  /* 0x0000e600ff047b82 */ /* 0x000e240000000a00 */
[----:B0-----:R-:W-:-:S06]  /*0a70*/  IMAD.WIDE.U32 R4, R0, 0x8, R4 ;  /* 0x0000000800047825 */ /* 0x001fcc00078e0004 */
[----:B------:R-:W2:Y:S01]  /*0a80*/  LDG.E.64 R4, desc[UR8][R4.64] ;  /* 0x0000000804047981 */ /* 0x000ea2000c1e1b00 */
[----:B------:R-:W0:Y:S01]  /*0a90*/  S2UR UR5, SR_CgaCtaId ;  /* 0x00000000000579c3 */ /* 0x000e220000008800 */
[----:B------:R-:W-:Y:S01]  /*0aa0*/  UMOV UR4, 0x400 ;  /* 0x0000040000047882 */ /* 0x000fe20000000000 */
[----:B------:R-:W-:Y:S02]  /*0ab0*/  SHF.R.S32.HI R16, RZ, 0x1, R16 ;  /* 0x00000001ff107819 */ /* 0x000fe40000011410 */
[----:B------:R-:W-:Y:S02]  /*0ac0*/  ISETP.NE.AND P0, PT, R0, RZ, PT ;  /* 0x000000ff0000720c */ /* 0x000fe40003f05270 */
[----:B------:R-:W-:Y:S01]  /*0ad0*/  ISETP.GE.AND P1, PT, R16, 0x1, PT ;  /* 0x000000011000780c */ /* 0x000fe20003f26270 */
[----:B0-----:R-:W-:Y:S01]  /*0ae0*/  ULEA UR4, UR5, UR4, 0x18 ;  /* 0x0000000405047291 */ /* 0x001fe2000f8ec0ff */
[----:B--2---:R-:W-:-:S08]  /*0af0*/  DMUL R32, R4, R32 ;  /* 0x0000002004207228 */ /* 0x004fd00000000000 */
[----:B------:R-:W-:-:S08]  /*0b00*/  DMUL R32, R10, R32 ;  /* 0x000000200a207228 */ /* 0x000fd00000000000 */
[----:B------:R-:W-:Y:S01]  /*0b10*/  DMUL R32, R8, R32 ;  /* 0x0000002008207228 */ /* 0x000fe20000000000 */
[----:B------:R-:W-:-:S06]  /*0b20*/  LEA R9, R3, UR4, 0x3 ;  /* 0x0000000403097c11 */ /* 0x000fcc000f8e18ff */
[----:B------:R0:W-:Y:S01]  /*0b30*/  STS.64 [R9], R32 ;  /* 0x0000002009007388 */ /* 0x0001e20000000a00 */
[----:B------:R-:W-:Y:S05]  /*0b40*/  @!P1 BRA `(.L_x_4) ;  /* 0x0000000000289947 */ /* 0x000fea0003800000 */
.L_x_5:
[----:B------:R-:W-:Y:S01]  /*0b50*/  BAR.SYNC.DEFER_BLOCKING 0x0 ;  /* 0x0000000000007b1d */ /* 0x000fe20000010000 */
[----:B------:R-:W-:-:S13]  /*0b60*/  ISETP.GE.U32.AND P1, PT, R0, R16, PT ;  /* 0x000000100000720c */ /* 0x000fda0003f26070 */
[----:B------:R-:W-:Y:S01]  /*0b70*/  @!P1 LEA R3, R16, R9, 0x3 ;  /* 0x0000000910039211 */ /* 0x000fe200078e18ff */
[----:B-----5:R-:W-:Y:S04]  /*0b80*/  @!P1 LDS.64 R6, [R9] ;  /* 0x0000000009069984 */ /* 0x020fe80000000a00 */
[----:B------:R-:W1:Y:S02]  /*0b90*/  @!P1 LDS.64 R4, [R3] ;  /* 0x0000000003049984 */ /* 0x000e640000000a00 */
[----:B-1----:R-:W-:-:S07]  /*0ba0*/  @!P1 DADD R4, R4, R6 ;  /* 0x0000000004049229 */ /* 0x002fce0000000006 */
[----:B------:R1:W-:Y:S01]  /*0bb0*/  @!P1 STS.64 [R9], R4 ;  /* 0x0000000409009388 */ /* 0x0003e20000000a00 */
[----:B------:R-:W-:Y:S02]  /*0bc0*/  ISETP.GT.U32.AND P1, PT, R16, 0x1, PT ;  /* 0x000000011000780c */ /* 0x000fe40003f24070 */
[----:B------:R-:W-:-:S11]  /*0bd0*/  SHF.R.U32.HI R16, RZ, 0x1, R16 ;  /* 0x00000001ff107819 */ /* 0x000fd60000011610 */
[----:B-1----:R-:W-:Y:S05]  /*0be0*/  @P1 BRA `(.L_x_5) ;  /* 0xfffffffc00d81947 */ /* 0x002fea000383ffff */
.L_x_4:
[----:B------:R-:W-:Y:S06]  /*0bf0*/  BAR.SYNC.DEFER_BLOCKING 0x0 ;  /* 0x0000000000007b1d */ /* 0x000fec0000010000 */
[----:B------:R-:W-:Y:S05]  /*0c00*/  @P0 EXIT ;  /* 0x000000000000094d */ /* 0x000fea0003800000 */
[----:B------:R-:W1:Y:S01]  /*0c10*/  LDS.64 R4, [R9] ;  /* 0x0000000009047984 */ /* 0x000e620000000a00 */
[----:B-----5:R-:W2:Y:S02]  /*0c20*/  LDC.64 R6, c[0x0][0x390] ;  /* 0x0000e400ff067b82 */ /* 0x020ea40000000a00 */
[----:B--2---:R-:W-:-:S05]  /*0c30*/  IMAD.WIDE R2, R2, 0x8, R6 ;  /* 0x0000000802027825 */ /* 0x004fca00078e0206 */
[----:B-1----:R-:W-:Y:S01]  /*0c40*/  STG.E.64 desc[UR8][R2.64], R4 ;  /* 0x0000000402007986 */ /* 0x002fe2000c101b08 */
[----:B------:R-:W-:Y:S05]  /*0c50*/  EXIT ;  /* 0x000000000000794d */ /* 0x000fea0003800000 */
.L_x_6:
[----:B------:R-:W-:-:S00]  /*0c60*/  BRA `(.L_x_6) ;  /* 0xfffffffc00fc7947 */ /* 0x000fc0000383ffff */
[----:B------:R-:W-:-:S00]  /*0c70*/  NOP ;  /* 0x0000000000007918 */ /* 0x000fc00000000000 */
        /* <DEDUP_REMOVED lines=8> */
.L_x_12:


//--------------------- .text._Z17d_single_integralPdS_S_S_S_ --------------------------
	.section	.text._Z17d_single_integralPdS_S_S_S_,"ax",@progbits
	.align	128
        .global         _Z17d_single_integralPdS_S_S_S_
        .type           _Z17d_single_integralPdS_S_S_S_,@function
        .size           _Z17d_single_integralPdS_S_S_S_,(.L_x_13 - _Z17d_single_integralPdS_S_S_S_)
        .other          _Z17d_single_integralPdS_S_S_S_,@"STO_CUDA_ENTRY STV_DEFAULT"
_Z17d_single_integralPdS_S_S_S_:
.text._Z17d_single_integralPdS_S_S_S_:
[----:B------:R-:W-:Y:S01]  /*0000*/  LDC R1, c[0x0][0x37c] ;  /* 0x0000df00ff017b82 */ /* 0x000fe20000000800 */
[----:B------:R-:W0:Y:S01]  /*0010*/  LDCU.64 UR6, c[0x3][0x8] ;  /* 0x00c00100ff0677ac */ /* 0x000e220008000a00 */
[----:B------:R-:W1:Y:S06]  /*0020*/  S2R R0, SR_TID.X ;  /* 0x0000000000007919 */ /* 0x000e6c0000002100 */
[----:B------:R-:W2:Y:S01]  /*0030*/  LDC.64 R20, c[0x0][0x388] ;  /* 0x0000e200ff147b82 */ /* 0x000ea20000000a00 */
[----:B------:R-:W2:Y:S07]  /*0040*/  LDCU.64 UR8, c[0x0][0x358] ;  /* 0x00006b00ff0877ac */ /* 0x000eae0008000a00 */
[----:B------:R-:W3:Y:S01]  /*0050*/  LDC.64 R14, c[0x0][0x3a0] ;  /* 0x0000e800ff0e7b82 */ /* 0x000ee20000000a00 */
[----:B0-----:R-:W0:Y:S01]  /*0060*/  I2F.U32.RP R4, UR6 ;  /* 0x0000000600047d06 */ /* 0x001e220008209000 */
[----:B------:R-:W-:-:S06]  /*0070*/  ISETP.NE.U32.AND P2, PT, RZ, UR6, PT ;  /* 0x00000006ff007c0c */ /* 0x000fcc000bf45070 */
[----:B------:R-:W4:Y:S01]  /*0080*/  LDC.64 R16, c[0x0][0x380] ;  /* 0x0000e000ff107b82 */ /* 0x000f220000000a00 */
[----:B--2---:R-:W2:Y:S01]  /*0090*/  LDG.E.64 R10, desc[UR8][R20.64] ;  /* 0x00000008140a7981 */ /* 0x004ea2000c1e1b00 */
[----:B0-----:R-:W0:Y:S02]  /*00a0*/  MUFU.RCP R4, R4 ;  /* 0x0000000400047308 */ /* 0x001e240000001000 */
[----:B0-----:R-:W-:-:S06]  /*00b0*/  VIADD R2, R4, 0xffffffe ;  /* 0x0ffffffe04027836 */ /* 0x001fcc0000000000 */
[----:B------:R0:W1:Y:S02]  /*00c0*/  F2I.FTZ.U32.TRUNC.NTZ R3, R2 ;  /* 0x0000000200037305 */ /* 0x000064000021f000 */
[----:B0-----:R-:W-:Y:S02]  /*00d0*/  HFMA2 R2, -RZ, RZ, 0, 0 ;  /* 0x00000000ff027431 */ /* 0x001fe400000001ff */
[----:B-1----:R-:W-:-:S04]  /*00e0*/  IMAD.MOV R5, RZ, RZ, -R3 ;  /* 0x000000ffff057224 */ /* 0x002fc800078e0a03 */
[----:B------:R-:W-:-:S04]  /*00f0*/  IMAD R5, R5, UR6, RZ ;  /* 0x0000000605057c24 */ /* 0x000fc8000f8e02ff */
[----:B------:R-:W-:Y:S02]  /*0100*/  IMAD.HI.U32 R3, R3, R5, R2 ;  /* 0x0000000503037227 */ /* 0x000fe400078e0002 */
[----:B------:R-:W0:Y:S04]  /*0110*/  S2R R2, SR_CTAID.X ;  /* 0x0000000000027919 */ /* 0x000e280000002500 */
[----:B------:R-:W-:-:S04]  /*0120*/  IMAD.HI.U32 R3, R3, R0, RZ ;  /* 0x0000000003037227 */ /* 0x000fc800078e00ff */
[----:B------:R-:W-:-:S04]  /*0130*/  IMAD.MOV R5, RZ, RZ, -R3 ;  /* 0x000000ffff057224 */ /* 0x000fc800078e0a03 */
[----:B------:R-:W-:-:S05]  /*0140*/  IMAD R4, R5, UR6, R0 ;  /* 0x0000000605047c24 */ /* 0x000fca000f8e0200 */
[----:B------:R-:W-:-:S13]  /*0150*/  ISETP.GE.U32.AND P0, PT, R4, UR6, PT ;  /* 0x0000000604007c0c */ /* 0x000fda000bf06070 */
[----:B------:R-:W-:Y:S01]  /*0160*/  @P0 VIADD R4, R4, -UR6 ;  /* 0x8000000604040c36 */ /* 0x000fe20008000000 */
[----:B------:R-:W-:-:S04]  /*0170*/  @P0 IADD3 R3, PT, PT, R3, 0x1, RZ ;  /* 0x0000000103030810 */ /* 0x000fc80007ffe0ff */
[----:B------:R-:W-:Y:S02]  /*0180*/  ISETP.GE.U32.AND P1, PT, R4, UR6, PT ;  /* 0x0000000604007c0c */ /* 0x000fe4000bf26070 */
[----:B------:R-:W2:Y:S11]  /*0190*/  LDG.E.64 R4, desc[UR8][R20.64+0x8] ;  /* 0x0000080814047981 */ /* 0x000eb6000c1e1b00 */
[----:B------:R-:W-:Y:S01]  /*01a0*/  @P1 VIADD R3, R3, 0x1 ;  /* 0x0000000103031836 */ /* 0x000fe20000000000 */
[----:B------:R-:W-:-:S05]  /*01b0*/  @!P2 LOP3.LUT R3, RZ, UR6, RZ, 0x33, !PT ;  /* 0x00000006ff03ac12 */ /* 0x000fca000f8e33ff */
[----:B------:R-:W-:-:S04]  /*01c0*/  IMAD.MOV R7, RZ, RZ, -R3 ;  /* 0x000000ffff077224 */ /* 0x000fc800078e0a03 */
[----:B------:R-:W-:Y:S02]  /*01d0*/  IMAD R6, R7, UR6, R0 ;  /* 0x0000000607067c24 */ /* 0x000fe4000f8e0200 */
[----:B0-----:R-:W-:Y:S02]  /*01e0*/  IMAD R7, R2, UR7, R3 ;  /* 0x0000000702077c24 */ /* 0x001fe4000f8e0203 */
[----:B---3--:R-:W-:-:S03]  /*01f0*/  IMAD.WIDE.U32 R14, R6, 0x8, R14 ;  /* 0x00000008060e7825 */ /* 0x008fc600078e000e */
[----:B------:R-:W-:Y:S02]  /*0200*/  SHF.L.U32 R3, R7, 0x1, RZ ;  /* 0x0000000107037819 */ /* 0x000fe400000006ff */
[----:B------:R-:W3:Y:S03]  /*0210*/  LDG.E.64 R12, desc[UR8][R14.64] ;  /* 0x000000080e0c7981 */ /* 0x000ee6000c1e1b00 */
[----:B----4-:R-:W-:Y:S02]  /*0220*/  IMAD.WIDE R16, R3, 0x8, R16 ;  /* 0x0000000803107825 */ /* 0x010fe400078e0210 */
[----:B------:R-:W0:Y:S03]  /*0230*/  LDC.64 R2, c[0x0][0x398] ;  /* 0x0000e600ff027b82 */ /* 0x000e260000000a00 */
[----:B------:R-:W4:Y:S04]  /*0240*/  LDG.E.64 R18, desc[UR8][R16.64+0x8] ;  /* 0x0000080810127981 */ /* 0x000f28000c1e1b00 */
[----:B------:R1:W4:Y:S01]  /*0250*/  LDG.E.64 R8, desc[UR8][R16.64] ;  /* 0x0000000810087981 */ /* 0x000322000c1e1b00 */
[----:B0-----:R-:W-:-:S06]  /*0260*/  IMAD.WIDE.U32 R2, R6, 0x8, R2 ;  /* 0x0000000806027825 */ /* 0x001fcc00078e0002 */
[----:B------:R-:W5:Y:S01]  /*0270*/  LDG.E.64 R2, desc[UR8][R2.64] ;  /* 0x0000000802027981 */ /* 0x000f62000c1e1b00 */
[----:B------:R-:W-:Y:S01]  /*0280*/  UMOV UR4, 0xfefa39ef ;  /* 0xfefa39ef00047882 */ /* 0x000fe20000000000 */
[----:B------:R-:W-:Y:S01]  /*0290*/  UMOV UR5, 0x3fe62e42 ;  /* 0x3fe62e4200057882 */ /* 0x000fe20000000000 */
[----:B------:R-:W-:Y:S01]  /*02a0*/  BSSY.RECONVERGENT B0, `(.L_x_7) ;  /* 0x000003c000007945 */ /* 0x000fe20003800200 */
[----:B--2---:R-:W-:-:S08]  /*02b0*/  DADD R4, R4, -R10 ;  /* 0x0000000004047229 */ /* 0x004fd0000000080a */
[----:B---3--:R-:W-:-:S08]  /*02c0*/  DFMA R10, R4, R12, R10 ;  /* 0x0000000c040a722b */ /* 0x008fd0000000000a */
[----:B----4-:R-:W-:Y:S01]  /*02d0*/  DMUL R12, R10, R18 ;  /* 0x000000120a0c7228 */ /* 0x010fe20000000000 */
[----:B------:R-:W-:Y:S02]  /*02e0*/  IMAD.MOV.U32 R18, RZ, RZ, 0x652b82fe ;  /* 0x652b82feff127424 */ /* 0x000fe400078e00ff */
[----:B------:R-:W-:-:S06]  /*02f0*/  IMAD.MOV.U32 R19, RZ, RZ, 0x3ff71547 ;  /* 0x3ff71547ff137424 */ /* 0x000fcc00078e00ff */
[----:B------:R-:W-:-:S08]  /*0300*/  DFMA R14, R12, R18, 6.75539944105574400000e+15 ;  /* 0x433800000c0e742b */ /* 0x000fd00000000012 */
[----:B------:R-:W-:-:S08]  /*0310*/  DADD R18, R14, -6.75539944105574400000e+15 ;  /* 0xc33800000e127429 */ /* 0x000fd00000000000 */
[----:B------:R-:W-:Y:S01]  /*0320*/  DFMA R20, R18, -UR4, R12 ;  /* 0x8000000412147c2b */ /* 0x000fe2000800000c */
[----:B------:R-:W-:Y:S01]  /*0330*/  UMOV UR4, 0x3b39803f ;  /* 0x3b39803f00047882 */ /* 0x000fe20000000000 */
[----:B------:R-:W-:-:S06]  /*0340*/  UMOV UR5, 0x3c7abc9e ;  /* 0x3c7abc9e00057882 */ /* 0x000fcc0000000000 */
[----:B-1----:R-:W-:Y:S01]  /*0350*/  DFMA R16, R18, -UR4, R20 ;  /* 0x8000000412107c2b */ /* 0x002fe20008000014 */
[----:B------:R-:W-:Y:S01]  /*0360*/  MOV R18, 0xfca213ea ;  /* 0xfca213ea00127802 */ /* 0x000fe20000000f00 */
[----:B------:R-:W-:Y:S01]  /*0370*/  IMAD.MOV.U32 R19, RZ, RZ, 0x3e928af3 ;  /* 0x3e928af3ff137424 */ /* 0x000fe200078e00ff */
[----:B------:R-:W-:Y:S01]  /*0380*/  UMOV UR4, 0x69ce2bdf ;  /* 0x69ce2bdf00047882 */ /* 0x000fe20000000000 */
[----:B------:R-:W-:-:S04]  /*0390*/  UMOV UR5, 0x3e5ade15 ;  /* 0x3e5ade1500057882 */ /* 0x000fc80000000000 */
[----:B------:R-:W-:Y:S01]  /*03a0*/  DFMA R18, R16, UR4, R18 ;  /* 0x0000000410127c2b */ /* 0x000fe20008000012 */
[----:B------:R-:W-:Y:S01]  /*03b0*/  UMOV UR4, 0x62401315 ;  /* 0x6240131500047882 */ /* 0x000fe20000000000 */
[----:B------:R-:W-:-:S06]  /*03c0*/  UMOV UR5, 0x3ec71dee ;  /* 0x3ec71dee00057882 */ /* 0x000fcc0000000000 */
[----:B------:R-:W-:Y:S01]  /*03d0*/  DFMA R18, R16, R18, UR4 ;  /* 0x0000000410127e2b */ /* 0x000fe20008000012 */
        /* <DEDUP_REMOVED lines=21> */
[----:B------:R-:W-:-:S07]  /*0530*/  FSETP.GEU.AND P0, PT, |R13|, 4.1917929649353027344, PT ;  /* 0x4086232b0d00780b */ /* 0x000fce0003f0e200 */
[----:B------:R-:W-:-:S08]  /*0540*/  DFMA R18, R16, R18, 1 ;  /* 0x3ff000001012742b */ /* 0x000fd00000000012 */
[----:B------:R-:W-:Y:S02]  /*0550*/  DFMA R18, R16, R18, 1 ;  /* 0x3ff000001012742b */ /* 0x000fe40000000012 */
[----:B------:R-:W-:-:S08]  /*0560*/  DMUL R16, R10, R8 ;  /* 0x000000080a107228 */ /* 0x000fd00000000000 */
[----:B------:R-:W-:Y:S01]  /*0570*/  LEA R9, R14, R19, 0x14 ;  /* 0x000000130e097211 */ /* 0x000fe200078ea0ff */
[----:B------:R-:W-:Y:S01]  /*0580*/  IMAD.MOV.U32 R8, RZ, RZ, R18 ;  /* 0x000000ffff087224 */ /* 0x000fe200078e0012 */
[----:B------:R-:W-:Y:S06]  /*0590*/  @!P0 BRA `(.L_x_8) ;  /* 0x0000000000308947 */ /* 0x000fec0003800000 */
[----:B------:R-:W-:Y:S01]  /*05a0*/  FSETP.GEU.AND P1, PT, |R13|, 4.2275390625, PT ;  /* 0x408748000d00780b */ /* 0x000fe20003f2e200 */
[C---:B------:R-:W-:Y:S02]  /*05b0*/  DADD R20, R12.reuse, +INF ;  /* 0x7ff000000c147429 */ /* 0x040fe40000000000 */
[----:B------:R-:W-:-:S08]  /*05c0*/  DSETP.GEU.AND P0, PT, R12, RZ, PT ;  /* 0x000000ff0c00722a */ /* 0x000fd00003f0e000 */
[----:B------:R-:W-:Y:S02]  /*05d0*/  FSEL R9, R21, RZ, P0 ;  /* 0x000000ff15097208 */ /* 0x000fe40000000000 */
[----:B------:R-:W-:-:S04]  /*05e0*/  @!P1 LEA.HI R8, R14, R14, RZ, 0x1 ;  /* 0x0000000e0e089211 */ /* 0x000fc800078f08ff */
[----:B------:R-:W-:Y:S02]  /*05f0*/  @!P1 SHF.R.S32.HI R13, RZ, 0x1, R8 ;  /* 0x00000001ff0d9819 */ /* 0x000fe40000011408 */
[----:B------:R-:W-:Y:S02]  /*0600*/  FSEL R8, R20, RZ, P0 ;  /* 0x000000ff14087208 */ /* 0x000fe40000000000 */
[----:B------:R-:W-:Y:S01]  /*0610*/  @!P1 IADD3 R12, PT, PT, R14, -R13, RZ ;  /* 0x8000000d0e0c9210 */ /* 0x000fe20007ffe0ff */
[----:B------:R-:W-:-:S03]  /*0620*/  @!P1 IMAD R19, R13, 0x100000, R19 ;  /* 0x001000000d139824 */ /* 0x000fc600078e0213 */
[----:B------:R-:W-:Y:S02]  /*0630*/  @!P1 LEA R13, R12, 0x3ff00000, 0x14 ;  /* 0x3ff000000c0d9811 */ /* 0x000fe400078ea0ff */
[----:B------:R-:W-:-:S06]  /*0640*/  @!P1 MOV R12, RZ ;  /* 0x000000ff000c9202 */ /* 0x000fcc0000000f00 */
[----:B------:R-:W-:-:S11]  /*0650*/  @!P1 DMUL R8, R18, R12 ;  /* 0x0000000c12089228 */ /* 0x000fd60000000000 */
.L_x_8:
[----:B------:R-:W-:Y:S05]  /*0660*/  BSYNC.RECONVERGENT B0 ;  /* 0x0000000000007941 */ /* 0x000fea0003800200 */
.L_x_7:
[----:B------:R-:W0:Y:S01]  /*0670*/  S2UR UR5, SR_CgaCtaId ;  /* 0x00000000000579c3 */ /* 0x000e220000008800 */
[----:B------:R-:W-:Y:S01]  /*0680*/  DMUL R16, R10, R16 ;  /* 0x000000100a107228 */ /* 0x000fe20000000000 */
[----:B------:R-:W-:Y:S01]  /*0690*/  UMOV UR4, 0x400 ;  /* 0x0000040000047882 */ /* 0x000fe20000000000 */
[----:B------:R-:W-:-:S06]  /*06a0*/  ISETP.NE.AND P1, PT, R6, RZ, PT ;  /* 0x000000ff0600720c */ /* 0x000fcc0003f25270 */
[----:B------:R-:W-:-:S08]  /*06b0*/  DADD R16, R16, R8 ;  /* 0x0000000010107229 */ /* 0x000fd00000000008 */
[----:B-----5:R-:W-:Y:S01]  /*06c0*/  DMUL R2, R16, R2 ;  /* 0x0000000210027228 */ /* 0x020fe20000000000 */
[----:B0-----:R-:W-:-:S07]  /*06d0*/  ULEA UR4, UR5, UR4, 0x18 ;  /* 0x0000000405047291 */ /* 0x001fce000f8ec0ff */
[----:B------:R-:W-:Y:S01]  /*06e0*/  DMUL R2, R4, R2 ;  /* 0x0000000204027228 */ /* 0x000fe20000000000 */
[----:B------:R-:W-:Y:S01]  /*06f0*/  USHF.R.S32.HI UR5, URZ, 0x1, UR6 ;  /* 0x00000001ff057899 */ /* 0x000fe20008011406 */
[----:B------:R-:W-:-:S03]  /*0700*/  LEA R9, R0, UR4, 0x3 ;  /* 0x0000000400097c11 */ /* 0x000fc6000f8e18ff */
[----:B------:R-:W-:Y:S02]  /*0710*/  UISETP.GE.AND UP0, UPT, UR5, 0x1, UPT ;  /* 0x000000010500788c */ /* 0x000fe4000bf06270 */
[----:B------:R0:W-:Y:S07]  /*0720*/  STS.64 [R9], R2 ;  /* 0x0000000209007388 */ /* 0x0001ee0000000a00 */
[----:B------:R-:W-:Y:S05]  /*0730*/  BRA.U !UP0, `(.L_x_9) ;  /* 0x00000001082c7547 */ /* 0x000fea000b800000 */
[----:B------:R-:W-:-:S07]  /*0740*/  IMAD.U32 R0, RZ, RZ, UR5 ;  /* 0x00000005ff007e24 */ /* 0x000fce000f8e00ff */
.L_x_10:
[----:B------:R-:W-:Y:S01]  /*0750*/  BAR.SYNC.DEFER_BLOCKING 0x0 ;  /* 0x0000000000007b1d */ /* 0x000fe20000010000 */
[----:B------:R-:W-:-:S13]  /*0760*/  ISETP.GE.U32.AND P0, PT, R6, R0, PT ;  /* 0x000000000600720c */ /* 0x000fda0003f06070 */
[----:B------:R-:W-:Y:S01]  /*0770*/  @!P0 LEA R8, R0, R9, 0x3 ;  /* 0x0000000900088211 */ /* 0x000fe200078e18ff */
[----:B------:R-:W-:Y:S04]  /*0780*/  @!P0 LDS.64 R4, [R9] ;  /* 0x0000000009048984 */ /* 0x000fe80000000a00 */
[----:B0-----:R-:W0:Y:S02]  /*0790*/  @!P0 LDS.64 R2, [R8] ;  /* 0x0000000008028984 */ /* 0x001e240000000a00 */
[----:B0-----:R-:W-:-:S07]  /*07a0*/  @!P0 DADD R2, R2, R4 ;  /* 0x0000000002028229 */ /* 0x001fce0000000004 */
[----:B------:R1:W-:Y:S01]  /*07b0*/  @!P0 STS.64 [R9], R2 ;  /* 0x0000000209008388 */ /* 0x0003e20000000a00 */
[----:B------:R-:W-:Y:S02]  /*07c0*/  ISETP.GT.U32.AND P0, PT, R0, 0x1, PT ;  /* 0x000000010000780c */ /* 0x000fe40003f04070 */
[----:B------:R-:W-:-:S11]  /*07d0*/  SHF.R.U32.HI R0, RZ, 0x1, R0 ;  /* 0x00000001ff007819 */ /* 0x000fd60000011600 */
[----:B-1----:R-:W-:Y:S05]  /*07e0*/  @P0 BRA `(.L_x_10) ;  /* 0xfffffffc00d80947 */ /* 0x002fea000383ffff */
.L_x_9:
[----:B------:R-:W-:Y:S06]  /*07f0*/  BAR.SYNC.DEFER_BLOCKING 0x0 ;  /* 0x0000000000007b1d */ /* 0x000fec0000010000 */
[----:B------:R-:W-:Y:S05]  /*0800*/  @P1 EXIT ;  /* 0x000000000000194d */ /* 0x000fea0003800000 */
[----:B0-----:R-:W0:Y:S01]  /*0810*/  LDS.64 R2, [R9] ;  /* 0x0000000009027984 */ /* 0x001e220000000a00 */
[----:B------:R-:W1:Y:S02]  /*0820*/  LDC.64 R4, c[0x0][0x390] ;  /* 0x0000e400ff047b82 */ /* 0x000e640000000a00 */
[----:B-1----:R-:W-:-:S05]  /*0830*/  IMAD.WIDE R4, R7, 0x8, R4 ;  /* 0x0000000807047825 */ /* 0x002fca00078e0204 */
[----:B0-----:R-:W-:Y:S01]  /*0840*/  STG.E.64 desc[UR8][R4.64], R2 ;  /* 0x0000000204007986 */ /* 0x001fe2000c101b08 */
[----:B------:R-:W-:Y:S05]  /*0850*/  EXIT ;  /* 0x000000000000794d */ /* 0x000fea0003800000 */
.L_x_11:
        /* <DEDUP_REMOVED lines=10> */
.L_x_13:


//--------------------- .nv.shared._Z17d_double_integralPdS_S_S_S_ --------------------------
	.section	.nv.shared._Z17d_double_integralPdS_S_S_S_,"aw",@nobits
	.sectionflags	@""
	.align	16
	.zero		1024


//--------------------- .nv.shared.reserved.0     --------------------------
	.section	.nv.shared.reserved.0,"aw",@nobits
	.weak		__nv_reservedSMEM_offset_0_alias
	.size		__nv_reservedSMEM_offset_0_alias, 0, 64
	.other		__nv_reservedSMEM_offset_0_alias,@"STO_CUDA_RESERVED_SHARED STV_DEFAULT"
__nv_reservedSMEM_offset_0_alias:
	.zero		0
	.zero		64


//--------------------- .nv.shared._Z17d_single_integralPdS_S_S_S_ --------------------------
	.section	.nv.shared._Z17d_single_integralPdS_S_S_S_,"aw",@nobits
	.sectionflags	@""
	.align	16
	.zero		1024


//--------------------- .nv.constant0._Z17d_double_integralPdS_S_S_S_ --------------------------
	.section	.nv.constant0._Z17d_double_integralPdS_S_S_S_,"a",@progbits
	.sectionflags	@""
	.align	4
.nv.constant0._Z17d_double_integralPdS_S_S_S_:
	.zero		936


//--------------------- .nv.constant0._Z17d_single_integralPdS_S_S_S_ --------------------------
	.section	.nv.constant0._Z17d_single_integralPdS_S_S_S_,"a",@progbits
	.sectionflags	@""
	.align	4
.nv.constant0._Z17d_single_integralPdS_S_S_S_:
	.zero		936


//--------------------- SYMBOLS --------------------------

	.type		.nv.reservedSmem.offset0,@object
	.size		.nv.reservedSmem.offset0,0x4
	.type		.nv.reservedSmem.cap,@object
	.size		.nv.reservedSmem.cap,0x4
